//
// Generated by NVIDIA NVVM Compiler
//
// Compiler Build ID: CL-36424714
// Cuda compilation tools, release 13.0, V13.0.88
// Based on NVVM 20.0.0
//

.version 9.0
.target sm_100
.address_size 64

	// .globl	_Z18Vector_Dot_ProductPKfS0_Pf
// _ZZ18Vector_Dot_ProductPKfS0_PfE6chache has been demoted

.visible .entry _Z18Vector_Dot_ProductPKfS0_Pf(
	.param .u64 .ptr .align 1 _Z18Vector_Dot_ProductPKfS0_Pf_param_0,
	.param .u64 .ptr .align 1 _Z18Vector_Dot_ProductPKfS0_Pf_param_1,
	.param .u64 .ptr .align 1 _Z18Vector_Dot_ProductPKfS0_Pf_param_2
)
{
	.reg .pred 	%p<7>;
	.reg .b32 	%r<18>;
	.reg .b32 	%f<14>;
	.reg .b64 	%rd<12>;
	// demoted variable
	.shared .align 4 .b8 _ZZ18Vector_Dot_ProductPKfS0_PfE6chache[1024];
	ld.param.u64 	%rd3, [_Z18Vector_Dot_ProductPKfS0_Pf_param_0];
	ld.param.u64 	%rd4, [_Z18Vector_Dot_ProductPKfS0_Pf_param_1];
	ld.param.u64 	%rd5, [_Z18Vector_Dot_ProductPKfS0_Pf_param_2];
	mov.u32 	%r17, %ntid.x;
	mov.u32 	%r2, %ctaid.x;
	mov.u32 	%r3, %tid.x;
	mad.lo.s32 	%r16, %r17, %r2, %r3;
	setp.gt.u32 	%p1, %r16, 33791;
	@%p1 bra 	$L__BB0_3;
	mov.u32 	%r11, %nctaid.x;
	mul.lo.s32 	%r5, %r17, %r11;
	cvta.to.global.u64 	%rd1, %rd3;
	cvta.to.global.u64 	%rd2, %rd4;
$L__BB0_2:
	mul.wide.u32 	%rd6, %r16, 4;
	add.s64 	%rd7, %rd1, %rd6;
	ld.global.f32 	%f6, [%rd7];
	add.s64 	%rd8, %rd2, %rd6;
	ld.global.f32 	%f7, [%rd8];
	fma.rn.f32 	%f13, %f6, %f7, %f13;
	add.s32 	%r16, %r16, %r5;
	setp.lt.u32 	%p2, %r16, 33792;
	@%p2 bra 	$L__BB0_2;
$L__BB0_3:
	shl.b32 	%r12, %r3, 2;
	mov.u32 	%r13, _ZZ18Vector_Dot_ProductPKfS0_PfE6chache;
	add.s32 	%r8, %r13, %r12;
	st.shared.f32 	[%r8], %f13;
	bar.sync 	0;
	setp.lt.u32 	%p3, %r17, 2;
	@%p3 bra 	$L__BB0_7;
$L__BB0_4:
	shr.u32 	%r10, %r17, 1;
	setp.ge.u32 	%p4, %r3, %r10;
	@%p4 bra 	$L__BB0_6;
	shl.b32 	%r14, %r10, 2;
	add.s32 	%r15, %r8, %r14;
	ld.shared.f32 	%f8, [%r15];
	ld.shared.f32 	%f9, [%r8];
	add.f32 	%f10, %f8, %f9;
	st.shared.f32 	[%r8], %f10;
$L__BB0_6:
	bar.sync 	0;
	setp.gt.u32 	%p5, %r17, 3;
	mov.u32 	%r17, %r10;
	@%p5 bra 	$L__BB0_4;
$L__BB0_7:
	setp.ne.s32 	%p6, %r3, 0;
	@%p6 bra 	$L__BB0_9;
	ld.shared.f32 	%f11, [_ZZ18Vector_Dot_ProductPKfS0_PfE6chache];
	cvta.to.global.u64 	%rd9, %rd5;
	mul.wide.u32 	%rd10, %r2, 4;
	add.s64 	%rd11, %rd9, %rd10;
	st.global.f32 	[%rd11], %f11;
$L__BB0_9:
	ret;

}


// ===== COMPILED SASS (sm_100) =====

	.target	sm_100

	.elftype	@"ET_EXEC"


//--------------------- .note.nv.tkinfo           --------------------------
	.section	.note.nv.tkinfo,"",@"SHT_NOTE"
	.sectionflags	@"SHF_NOTE_NV_TKINFO"
	.tkinfo
        /*0018*/ 	.word	0x00000002
        /*0030*/ 	.string	""
        /*0030*/ 	.string	"ptxas"
        /*0030*/ 	.string	"Cuda compilation tools, release 13.0, V13.0.88"
        /*0030*/ 	.string	"Build cuda_13.0.r13.0/compiler.36424714_0"
        /*0030*/ 	.string	"-arch sm_100 -m 64 "



//--------------------- .note.nv.cuinfo           --------------------------
	.section	.note.nv.cuinfo,"",@"SHT_NOTE"
	.sectionflags	@"SHF_NOTE_NV_CUINFO"
        /*0018*/ 	.short	0x0002
        /*001a*/ 	.short	0x0064
        /*001c*/ 	.short	0x0082
	.zero		2


//--------------------- .nv.info                  --------------------------
	.section	.nv.info,"",@"SHT_CUDA_INFO"
	.align	4


	//----- nvinfo : EIATTR_REGCOUNT
	.align		4
        /*0000*/ 	.byte	0x04, 0x2f
        /*0002*/ 	.short	(.L_1 - .L_0)
	.align		4
.L_0:
        /*0004*/ 	.word	index@(_Z18Vector_Dot_ProductPKfS0_Pf)
        /*0008*/ 	.word	0x00000012


	//----- nvinfo : EIATTR_FRAME_SIZE
	.align		4
.L_1:
        /*000c*/ 	.byte	0x04, 0x11
        /*000e*/ 	.short	(.L_3 - .L_2)
	.align		4
.L_2:
        /*0010*/ 	.word	index@(_Z18Vector_Dot_ProductPKfS0_Pf)
        /*0014*/ 	.word	0x00000000


	//----- nvinfo : EIATTR_MIN_STACK_SIZE
	.align		4
.L_3:
        /*0018*/ 	.byte	0x04, 0x12
        /*001a*/ 	.short	(.L_5 - .L_4)
	.align		4
.L_4:
        /*001c*/ 	.word	index@(_Z18Vector_Dot_ProductPKfS0_Pf)
        /*0020*/ 	.word	0x00000000
.L_5:


//--------------------- .nv.compat                --------------------------
	.section	.nv.compat,"",@"SHT_CUDA_COMPAT_INFO"
	.align	4
        /*0000*/ 	.byte	0x02, 0x09, 0x00, 0x00, 0x02, 0x02, 0x01, 0x00, 0x02, 0x05, 0x05, 0x00, 0x03, 0x07, 0x01, 0x01
        /*0010*/ 	.byte	0x02, 0x03, 0x00, 0x00, 0x02, 0x06, 0x01, 0x00, 0x04, 0x0b, 0x08, 0x00, 0x09, 0x00, 0x00, 0x00
        /*0020*/ 	.byte	0x00, 0x00, 0x00, 0x00


//--------------------- .nv.info._Z18Vector_Dot_ProductPKfS0_Pf --------------------------
	.section	.nv.info._Z18Vector_Dot_ProductPKfS0_Pf,"",@"SHT_CUDA_INFO"
	.sectionflags	@""
	.align	4


	//----- nvinfo : EIATTR_CUDA_API_VERSION
	.align		4
        /*0000*/ 	.byte	0x04, 0x37
        /*0002*/ 	.short	(.L_7 - .L_6)
.L_6:
        /*0004*/ 	.word	0x00000082


	//----- nvinfo : EIATTR_KPARAM_INFO
	.align		4
.L_7:
        /*0008*/ 	.byte	0x04, 0x17
        /*000a*/ 	.short	(.L_9 - .L_8)
.L_8:
        /*000c*/ 	.word	0x00000000
        /*0010*/ 	.short	0x0002
        /*0012*/ 	.short	0x0010
        /*0014*/ 	.byte	0x00, 0xf5, 0x21, 0x00


	//----- nvinfo : EIATTR_KPARAM_INFO
	.align		4
.L_9:
        /*0018*/ 	.byte	0x04, 0x17
        /*001a*/ 	.short	(.L_11 - .L_10)
.L_10:
        /*001c*/ 	.word	0x00000000
        /*0020*/ 	.short	0x0001
        /*0022*/ 	.short	0x0008
        /*0024*/ 	.byte	0x00, 0xf5, 0x21, 0x00


	//----- nvinfo : EIATTR_KPARAM_INFO
	.align		4
.L_11:
        /*0028*/ 	.byte	0x04, 0x17
        /*002a*/ 	.short	(.L_13 - .L_12)
.L_12:
        /*002c*/ 	.word	0x00000000
        /*0030*/ 	.short	0x0000
        /*0032*/ 	.short	0x0000
        /*0034*/ 	.byte	0x00, 0xf5, 0x21, 0x00


	//----- nvinfo : EIATTR_SPARSE_MMA_MASK
	.align		4
.L_13:
        /*0038*/ 	.byte	0x03, 0x50
        /*003a*/ 	.short	0x0000


	//----- nvinfo : EIATTR_MAXREG_COUNT
	.align		4
        /*003c*/ 	.byte	0x03, 0x1b
        /*003e*/ 	.short	0x00ff


	//----- nvinfo : EIATTR_NUM_BARRIERS
	.align		4
        /*0040*/ 	.byte	0x02, 0x4c
        /*0042*/ 	.byte	0x01
	.zero		1


	//----- nvinfo : EIATTR_MERCURY_ISA_VERSION
	.align		4
        /*0044*/ 	.byte	0x03, 0x5f
        /*0046*/ 	.short	0x0101


	//----- nvinfo : EIATTR_VRC_CTA_INIT_COUNT
	.align		4
        /*0048*/ 	.byte	0x02, 0x4a
	.zero		1
	.zero		1


	//----- nvinfo : EIATTR_EXIT_INSTR_OFFSETS
	.align		4
        /*004c*/ 	.byte	0x04, 0x1c
        /*004e*/ 	.short	(.L_15 - .L_14)


	//   ....[0]....
.L_14:
        /*0050*/ 	.word	0x000002b0


	//   ....[1]....
        /*0054*/ 	.word	0x00000330


	//----- nvinfo : EIATTR_CRS_STACK_SIZE
	.align		4
.L_15:
        /*0058*/ 	.byte	0x04, 0x1e
        /*005a*/ 	.short	(.L_17 - .L_16)
.L_16:
        /*005c*/ 	.word	0x00000000


	//----- nvinfo : EIATTR_CBANK_PARAM_SIZE
	.align		4
.L_17:
        /*0060*/ 	.byte	0x03, 0x19
        /*0062*/ 	.short	0x0018


	//----- nvinfo : EIATTR_PARAM_CBANK
	.align		4
        /*0064*/ 	.byte	0x04, 0x0a
        /*0066*/ 	.short	(.L_19 - .L_18)
	.align		4
.L_18:
        /*0068*/ 	.word	index@(.nv.constant0._Z18Vector_Dot_ProductPKfS0_Pf)
        /*006c*/ 	.short	0x0380
        /*006e*/ 	.short	0x0018


	//----- nvinfo : EIATTR_SW_WAR
	.align		4
.L_19:
        /*0070*/ 	.byte	0x04, 0x36
        /*0072*/ 	.short	(.L_21 - .L_20)
.L_20:
        /*0074*/ 	.word	0x00000008
.L_21:


//--------------------- .nv.callgraph             --------------------------
	.section	.nv.callgraph,"",@"SHT_CUDA_CALLGRAPH"
	.align	4
	.sectionentsize	8
	.align		4
        /*0000*/ 	.word	0x00000000
	.align		4
        /*0004*/ 	.word	0xffffffff
	.align		4
        /*0008*/ 	.word	0x00000000
	.align		4
        /*000c*/ 	.word	0xfffffffe
	.align		4
        /*0010*/ 	.word	0x00000000
	.align		4
        /*0014*/ 	.word	0xfffffffd
	.align		4
        /*0018*/ 	.word	0x00000000
	.align		4
        /*001c*/ 	.word	0xfffffffc


//--------------------- .text._Z18Vector_Dot_ProductPKfS0_Pf --------------------------
	.section	.text._Z18Vector_Dot_ProductPKfS0_Pf,"ax",@progbits
	.align	128
        .global         _Z18Vector_Dot_ProductPKfS0_Pf
        .type           _Z18Vector_Dot_ProductPKfS0_Pf,@function
        .size           _Z18Vector_Dot_ProductPKfS0_Pf,(.L_x_6 - _Z18Vector_Dot_ProductPKfS0_Pf)
        .other          _Z18Vector_Dot_ProductPKfS0_Pf,@"STO_CUDA_ENTRY STV_DEFAULT"
_Z18Vector_Dot_ProductPKfS0_Pf:
.text._Z18Vector_Dot_ProductPKfS0_Pf:
[----:B------:R-:W-:Y:S01]  /*0000*/  LDC R1, c[0x0][0x37c] ;  /* 0x0000df00ff017b82 */ /* 0x000fe20000000800 */
[----:B------:R-:W0:Y:S01]  /*0010*/  S2R R11, SR_CTAID.X ;  /* 0x00000000000b7919 */ /* 0x000e220000002500 */
[----:B------:R-:W1:Y:S01]  /*0020*/  LDCU UR4, c[0x0][0x360] ;  /* 0x00006c00ff0477ac */ /* 0x000e620008000800 */
[----:B------:R-:W-:Y:S01]  /*0030*/  BSSY.RECONVERGENT B0, `(.L_x_0) ;  /* 0x0000013000007945 */ /* 0x000fe20003800200 */
[----:B------:R-:W0:Y:S01]  /*0040*/  S2R R12, SR_TID.X ;  /* 0x00000000000c7919 */ /* 0x000e220000002100 */
[----:B------:R-:W2:Y:S01]  /*0050*/  LDCU.64 UR6, c[0x0][0x358] ;  /* 0x00006b00ff0677ac */ /* 0x000ea20008000a00 */
[----:B-1----:R-:W-:Y:S02]  /*0060*/  IMAD.U32 R10, RZ, RZ, UR4 ;  /* 0x00000004ff0a7e24 */ /* 0x002fe4000f8e00ff */
[----:B0-----:R-:W-:-:S05]  /*0070*/  IMAD R0, R11, UR4, R12 ;  /* 0x000000040b007c24 */ /* 0x001fca000f8e020c */
[----:B------:R-:W-:-:S13]  /*0080*/  ISETP.GT.U32.AND P0, PT, R0, 0x83ff, PT ;  /* 0x000083ff0000780c */ /* 0x000fda0003f04070 */
[----:B--2---:R-:W-:Y:S05]  /*0090*/  @P0 BRA `(.L_x_1) ;  /* 0x0000000000300947 */ /* 0x004fea0003800000 */
[----:B------:R-:W0:Y:S01]  /*00a0*/  LDC.64 R6, c[0x0][0x380] ;  /* 0x0000e000ff067b82 */ /* 0x000e220000000a00 */
[----:B------:R-:W1:Y:S07]  /*00b0*/  LDCU UR4, c[0x0][0x370] ;  /* 0x00006e00ff0477ac */ /* 0x000e6e0008000800 */
[----:B------:R-:W2:Y:S01]  /*00c0*/  LDC.64 R8, c[0x0][0x388] ;  /* 0x0000e200ff087b82 */ /* 0x000ea20000000a00 */
[----:B-1----:R-:W-:-:S07]  /*00d0*/  IMAD R13, R10, UR4, RZ ;  /* 0x000000040a0d7c24 */ /* 0x002fce000f8e02ff */
.L_x_2:
[----:B0-----:R-:W-:-:S04]  /*00e0*/  IMAD.WIDE.U32 R2, R0, 0x4, R6 ;  /* 0x0000000400027825 */ /* 0x001fc800078e0006 */
[----:B--2---:R-:W-:Y:S02]  /*00f0*/  IMAD.WIDE.U32 R4, R0, 0x4, R8 ;  /* 0x0000000400047825 */ /* 0x004fe400078e0008 */
[----:B------:R-:W2:Y:S04]  /*0100*/  LDG.E R2, desc[UR6][R2.64] ;  /* 0x0000000602027981 */ /* 0x000ea8000c1e1900 */
[----:B------:R-:W2:Y:S01]  /*0110*/  LDG.E R5, desc[UR6][R4.64] ;  /* 0x0000000604057981 */ /* 0x000ea2000c1e1900 */
[----:B------:R-:W-:-:S05]  /*0120*/  IMAD.IADD R0, R13, 0x1, R0 ;  /* 0x000000010d007824 */ /* 0x000fca00078e0200 */
[----:B------:R-:W-:Y:S01]  /*0130*/  ISETP.GE.U32.AND P0, PT, R0, 0x8400, PT ;  /* 0x000084000000780c */ /* 0x000fe20003f06070 */
[----:B--2---:R-:W-:-:S12]  /*0140*/  FFMA R15, R2, R5, R15 ;  /* 0x00000005020f7223 */ /* 0x004fd8000000000f */
[----:B------:R-:W-:Y:S05]  /*0150*/  @!P0 BRA `(.L_x_2) ;  /* 0xfffffffc00e08947 */ /* 0x000fea000383ffff */
.L_x_1:
[----:B------:R-:W-:Y:S05]  /*0160*/  BSYNC.RECONVERGENT B0 ;  /* 0x0000000000007941 */ /* 0x000fea0003800200 */
.L_x_0:
[----:B------:R-:W0:Y:S01]  /*0170*/  S2UR UR5, SR_CgaCtaId ;  /* 0x00000000000579c3 */ /* 0x000e220000008800 */
[----:B------:R-:W-:Y:S01]  /*0180*/  UMOV UR4, 0x400 ;  /* 0x0000040000047882 */ /* 0x000fe20000000000 */
[----:B------:R-:W-:Y:S02]  /*0190*/  ISETP.GE.U32.AND P1, PT, R10, 0x2, PT ;  /* 0x000000020a00780c */ /* 0x000fe40003f26070 */
[----:B------:R-:W-:Y:S01]  /*01a0*/  ISETP.NE.AND P0, PT, R12, RZ, PT ;  /* 0x000000ff0c00720c */ /* 0x000fe20003f05270 */
[----:B0-----:R-:W-:-:S06]  /*01b0*/  ULEA UR4, UR5, UR4, 0x18 ;  /* 0x0000000405047291 */ /* 0x001fcc000f8ec0ff */
[----:B------:R-:W-:-:S05]  /*01c0*/  LEA R0, R12, UR4, 0x2 ;  /* 0x000000040c007c11 */ /* 0x000fca000f8e10ff */
[----:B------:R0:W-:Y:S01]  /*01d0*/  STS [R0], R15 ;  /* 0x0000000f00007388 */ /* 0x0001e20000000800 */
[----:B------:R-:W-:Y:S06]  /*01e0*/  BAR.SYNC.DEFER_BLOCKING 0x0 ;  /* 0x0000000000007b1d */ /* 0x000fec0000010000 */
[----:B------:R-:W-:Y:S05]  /*01f0*/  @!P1 BRA `(.L_x_3) ;  /* 0x00000000002c9947 */ /* 0x000fea0003800000 */
.L_x_4:
[----:B------:R-:W-:-:S04]  /*0200*/  SHF.R.U32.HI R5, RZ, 0x1, R10 ;  /* 0x00000001ff057819 */ /* 0x000fc8000001160a */
[----:B------:R-:W-:-:S13]  /*0210*/  ISETP.GE.U32.AND P1, PT, R12, R5, PT ;  /* 0x000000050c00720c */ /* 0x000fda0003f26070 */
[----:B------:R-:W-:Y:S01]  /*0220*/  @!P1 LEA R2, R5, R0, 0x2 ;  /* 0x0000000005029211 */ /* 0x000fe200078e10ff */
[----:B------:R-:W-:Y:S05]  /*0230*/  @!P1 LDS R3, [R0] ;  /* 0x0000000000039984 */ /* 0x000fea0000000800 */
[----:B------:R-:W1:Y:S02]  /*0240*/  @!P1 LDS R2, [R2] ;  /* 0x0000000002029984 */ /* 0x000e640000000800 */
[----:B-1----:R-:W-:-:S05]  /*0250*/  @!P1 FADD R3, R2, R3 ;  /* 0x0000000302039221 */ /* 0x002fca0000000000 */
[----:B------:R1:W-:Y:S01]  /*0260*/  @!P1 STS [R0], R3 ;  /* 0x0000000300009388 */ /* 0x0003e20000000800 */
[----:B------:R-:W-:Y:S01]  /*0270*/  BAR.SYNC.DEFER_BLOCKING 0x0 ;  /* 0x0000000000007b1d */ /* 0x000fe20000010000 */
[----:B------:R-:W-:Y:S02]  /*0280*/  ISETP.GT.U32.AND P1, PT, R10, 0x3, PT ;  /* 0x000000030a00780c */ /* 0x000fe40003f24070 */
[----:B------:R-:W-:-:S11]  /*0290*/  MOV R10, R5 ;  /* 0x00000005000a7202 */ /* 0x000fd60000000f00 */
[----:B-1----:R-:W-:Y:S05]  /*02a0*/  @P1 BRA `(.L_x_4) ;  /* 0xfffffffc00d41947 */ /* 0x002fea000383ffff */
.L_x_3:
[----:B------:R-:W-:Y:S05]  /*02b0*/  @P0 EXIT ;  /* 0x000000000000094d */ /* 0x000fea0003800000 */
[----:B------:R-:W1:Y:S01]  /*02c0*/  S2UR UR5, SR_CgaCtaId ;  /* 0x00000000000579c3 */ /* 0x000e620000008800 */
[----:B------:R-:W-:-:S07]  /*02d0*/  UMOV UR4, 0x400 ;  /* 0x0000040000047882 */ /* 0x000fce0000000000 */
[----:B------:R-:W2:Y:S01]  /*02e0*/  LDC.64 R2, c[0x0][0x390] ;  /* 0x0000e400ff027b82 */ /* 0x000ea20000000a00 */
[----:B-1----:R-:W-:Y:S01]  /*02f0*/  ULEA UR4, UR5, UR4, 0x18 ;  /* 0x0000000405047291 */ /* 0x002fe2000f8ec0ff */
[----:B--2---:R-:W-:-:S08]  /*0300*/  IMAD.WIDE.U32 R2, R11, 0x4, R2 ;  /* 0x000000040b027825 */ /* 0x004fd000078e0002 */
[----:B------:R-:W1:Y:S04]  /*0310*/  LDS R5, [UR4] ;  /* 0x00000004ff057984 */ /* 0x000e680008000800 */
[----:B-1----:R-:W-:Y:S01]  /*0320*/  STG.E desc[UR6][R2.64], R5 ;  /* 0x0000000502007986 */ /* 0x002fe2000c101906 */
[----:B------:R-:W-:Y:S05]  /*0330*/  EXIT ;  /* 0x000000000000794d */ /* 0x000fea0003800000 */
.L_x_5:
[----:B------:R-:W-:-:S00]  /*0340*/  BRA `(.L_x_5) ;  /* 0xfffffffc00fc7947 */ /* 0x000fc0000383ffff */
[----:B------:R-:W-:-:S00]  /*0350*/  NOP ;  /* 0x0000000000007918 */ /* 0x000fc00000000000 */
        /* <DEDUP_REMOVED lines=10> */
.L_x_6:


//--------------------- .nv.shared._Z18Vector_Dot_ProductPKfS0_Pf --------------------------
	.section	.nv.shared._Z18Vector_Dot_ProductPKfS0_Pf,"aw",@nobits
	.sectionflags	@""
	.align	4
.nv.shared._Z18Vector_Dot_ProductPKfS0_Pf:
	.zero		2048


//--------------------- .nv.shared.reserved.0     --------------------------
	.section	.nv.shared.reserved.0,"aw",@nobits
	.weak		__nv_reservedSMEM_offset_0_alias
	.size		__nv_reservedSMEM_offset_0_alias, 0, 64
	.other		__nv_reservedSMEM_offset_0_alias,@"STO_CUDA_RESERVED_SHARED STV_DEFAULT"
__nv_reservedSMEM_offset_0_alias:
	.zero		0
	.zero		64


//--------------------- .nv.constant0._Z18Vector_Dot_ProductPKfS0_Pf --------------------------
	.section	.nv.constant0._Z18Vector_Dot_ProductPKfS0_Pf,"a",@progbits
	.sectionflags	@""
	.align	4
.nv.constant0._Z18Vector_Dot_ProductPKfS0_Pf:
	.zero		920


//--------------------- SYMBOLS --------------------------

	.type		.nv.reservedSmem.offset0,@object
	.size		.nv.reservedSmem.offset0,0x4
	.type		.nv.reservedSmem.cap,@object
	.size		.nv.reservedSmem.cap,0x4
